	.headerflags	@"EF_CUDA_TEXMODE_UNIFIED EF_CUDA_64BIT_ADDRESS EF_CUDA_ACCELERATORS EF_CUDA_SM90 EF_CUDA_VIRTUAL_SM(EF_CUDA_SM90)"
	.elftype	@"ET_EXEC"


//--------------------- .nv.info                  --------------------------
	.section	.nv.info,"",@"SHT_CUDA_INFO"
	.align	4


	//----- nvinfo : EIATTR_REGCOUNT
	.align		4
        /*0000*/ 	.byte	0x04, 0x2f
        /*0002*/ 	.short	(.L_1 - .L_0)
	.align		4
.L_0:
        /*0004*/ 	.word	index@(triton_poi_fused_convolution_0)
        /*0008*/ 	.word	0x0000000e


	//----- nvinfo : EIATTR_MIN_STACK_SIZE
	.align		4
.L_1:
        /*000c*/ 	.byte	0x04, 0x12
        /*000e*/ 	.short	(.L_3 - .L_2)
	.align		4
.L_2:
        /*0010*/ 	.word	index@(triton_poi_fused_convolution_0)
        /*0014*/ 	.word	0x00000000


	//----- nvinfo : EIATTR_FRAME_SIZE
	.align		4
.L_3:
        /*0018*/ 	.byte	0x04, 0x11
        /*001a*/ 	.short	(.L_5 - .L_4)
	.align		4
.L_4:
        /*001c*/ 	.word	index@(triton_poi_fused_convolution_0)
        /*0020*/ 	.word	0x00000000


	//----- nvinfo : EIATTR_MIN_STACK_SIZE
	.align		4
.L_5:
        /*0024*/ 	.byte	0x04, 0x12
        /*0026*/ 	.short	(.L_7 - .L_6)
	.align		4
.L_6:
        /*0028*/ 	.word	index@(triton_poi_fused_convolution_0)
        /*002c*/ 	.word	0x00000000
.L_7:


//--------------------- .nv.info.triton_poi_fused_convolution_0 --------------------------
	.section	.nv.info.triton_poi_fused_convolution_0,"",@"SHT_CUDA_INFO"
	.sectionflags	@""
	.align	4


	//----- nvinfo : EIATTR_CUDA_API_VERSION
	.align		4
        /*0000*/ 	.byte	0x04, 0x37
        /*0002*/ 	.short	(.L_9 - .L_8)
.L_8:
        /*0004*/ 	.word	0x0000007c


	//----- nvinfo : EIATTR_KPARAM_INFO
	.align		4
.L_9:
        /*0008*/ 	.byte	0x04, 0x17
        /*000a*/ 	.short	(.L_11 - .L_10)
.L_10:
        /*000c*/ 	.word	0x00000000
        /*0010*/ 	.short	0x0002
        /*0012*/ 	.short	0x0010
        /*0014*/ 	.byte	0x00, 0xf0, 0x11, 0x00


	//----- nvinfo : EIATTR_KPARAM_INFO
	.align		4
.L_11:
        /*0018*/ 	.byte	0x04, 0x17
        /*001a*/ 	.short	(.L_13 - .L_12)
.L_12:
        /*001c*/ 	.word	0x00000000
        /*0020*/ 	.short	0x0001
        /*0022*/ 	.short	0x0008
        /*0024*/ 	.byte	0x00, 0xf4, 0x21, 0x00


	//----- nvinfo : EIATTR_KPARAM_INFO
	.align		4
.L_13:
        /*0028*/ 	.byte	0x04, 0x17
        /*002a*/ 	.short	(.L_15 - .L_14)
.L_14:
        /*002c*/ 	.word	0x00000000
        /*0030*/ 	.short	0x0000
        /*0032*/ 	.short	0x0000
        /*0034*/ 	.byte	0x00, 0xf4, 0x21, 0x00


	//----- nvinfo : EIATTR_SPARSE_MMA_MASK
	.align		4
.L_15:
        /*0038*/ 	.byte	0x03, 0x50
        /*003a*/ 	.short	0x0000


	//----- nvinfo : EIATTR_MAXREG_COUNT
	.align		4
        /*003c*/ 	.byte	0x03, 0x1b
        /*003e*/ 	.short	0x00ff


	//----- nvinfo : EIATTR_EXIT_INSTR_OFFSETS
	.align		4
        /*0040*/ 	.byte	0x04, 0x1c
        /*0042*/ 	.short	(.L_17 - .L_16)


	//   ....[0]....
.L_16:
        /*0044*/ 	.word	0x00000190


	//----- nvinfo : EIATTR_REQNTID
	.align		4
.L_17:
        /*0048*/ 	.byte	0x04, 0x10
        /*004a*/ 	.short	(.L_19 - .L_18)
.L_18:
        /*004c*/ 	.word	0x00000080
        /*0050*/ 	.word	0x00000001
        /*0054*/ 	.word	0x00000001


	//----- nvinfo : EIATTR_CBANK_PARAM_SIZE
	.align		4
.L_19:
        /*0058*/ 	.byte	0x03, 0x19
        /*005a*/ 	.short	0x0014


	//----- nvinfo : EIATTR_PARAM_CBANK
	.align		4
        /*005c*/ 	.byte	0x04, 0x0a
        /*005e*/ 	.short	(.L_21 - .L_20)
	.align		4
.L_20:
        /*0060*/ 	.word	index@(.nv.constant0.triton_poi_fused_convolution_0)
        /*0064*/ 	.short	0x0210
        /*0066*/ 	.short	0x0014


	//----- nvinfo : EIATTR_SW_WAR
	.align		4
.L_21:
        /*0068*/ 	.byte	0x04, 0x36
        /*006a*/ 	.short	(.L_23 - .L_22)
.L_22:
        /*006c*/ 	.word	0x00000008
.L_23:


//--------------------- .nv.callgraph             --------------------------
	.section	.nv.callgraph,"",@"SHT_CUDA_CALLGRAPH"
	.align	4
	.sectionentsize	8
	.align		4
        /*0000*/ 	.word	0x00000000
	.align		4
        /*0004*/ 	.word	0xffffffff
	.align		4
        /*0008*/ 	.word	0x00000000
	.align		4
        /*000c*/ 	.word	0xfffffffe
	.align		4
        /*0010*/ 	.word	0x00000000
	.align		4
        /*0014*/ 	.word	0xfffffffd
	.align		4
        /*0018*/ 	.word	0x00000000
	.align		4
        /*001c*/ 	.word	0xfffffffc


//--------------------- .text.triton_poi_fused_convolution_0 --------------------------
	.section	.text.triton_poi_fused_convolution_0,"ax",@progbits
	.align	128
        .global         triton_poi_fused_convolution_0
        .type           triton_poi_fused_convolution_0,@function
        .size           triton_poi_fused_convolution_0,(.L_x_1 - triton_poi_fused_convolution_0)
        .other          triton_poi_fused_convolution_0,@"STO_CUDA_ENTRY STV_DEFAULT"
triton_poi_fused_convolution_0:
.text.triton_poi_fused_convolution_0:
[----:B------:R-:W-:Y:S01]  /*0000*/  LDC R1, c[0x0][0x28] ;  /* 0x00000a00ff017b82 */ /* 0x000fe20000000800 */
[----:B------:R-:W1:Y:S07]  /*0010*/  S2R R0, SR_TID.X ;  /* 0x0000000000007919 */ /* 0x000e6e0000002100 */
[----:B------:R-:W2:Y:S01]  /*0020*/  LDC.64 R4, c[0x0][0x218] ;  /* 0x00008600ff047b82 */ /* 0x000ea20000000a00 */
[----:B------:R-:W-:Y:S01]  /*0030*/  ULDC.64 UR4, c[0x0][0x208] ;  /* 0x0000820000047ab9 */ /* 0x000fe20000000a00 */
[----:B------:R-:W3:Y:S06]  /*0040*/  S2R R7, SR_CTAID.X ;  /* 0x0000000000077919 */ /* 0x000eec0000002500 */
[----:B------:R-:W4:Y:S01]  /*0050*/  LDC.64 R2, c[0x0][0x210] ;  /* 0x00008400ff027b82 */ /* 0x000f220000000a00 */
[----:B-1----:R-:W-:-:S02]  /*0060*/  SHF.L.U32 R0, R0, 0x2, RZ ;  /* 0x0000000200007819 */ /* 0x002fc400000006ff */
[----:B---3--:R-:W-:Y:S02]  /*0070*/  SHF.R.S32.HI R6, RZ, 0x16, R7 ;  /* 0x00000016ff067819 */ /* 0x008fe40000011407 */
[----:B------:R-:W-:Y:S02]  /*0080*/  LOP3.LUT R0, R0, 0x1fc, RZ, 0xc0, !PT ;  /* 0x000001fc00007812 */ /* 0x000fe400078ec0ff */
[----:B------:R-:W-:Y:S02]  /*0090*/  SGXT R6, R6, 0x1 ;  /* 0x000000010606781a */ /* 0x000fe40000000200 */
[----:B------:R-:W-:-:S04]  /*00a0*/  LEA R7, R7, R0, 0x9 ;  /* 0x0000000007077211 */ /* 0x000fc800078e48ff */
[----:B------:R-:W-:Y:S01]  /*00b0*/  LEA.HI R6, R6, R7, RZ, 0xc ;  /* 0x0000000706067211 */ /* 0x000fe200078f60ff */
[----:B----4-:R-:W-:-:S03]  /*00c0*/  IMAD.WIDE R2, R7, 0x4, R2 ;  /* 0x0000000407027825 */ /* 0x010fc600078e0202 */
[----:B------:R-:W-:-:S05]  /*00d0*/  SHF.R.S32.HI R6, RZ, 0xc, R6 ;  /* 0x0000000cff067819 */ /* 0x000fca0000011406 */
[----:B------:R-:W-:-:S05]  /*00e0*/  IMAD.HI R0, R6, 0x55555556, RZ ;  /* 0x5555555606007827 */ /* 0x000fca00078e02ff */
[----:B------:R-:W-:-:S05]  /*00f0*/  LEA.HI R9, R0, R0, RZ, 0x1 ;  /* 0x0000000000097211 */ /* 0x000fca00078f08ff */
[----:B------:R-:W-:-:S04]  /*0100*/  IMAD R9, R9, -0x3, R6 ;  /* 0xfffffffd09097824 */ /* 0x000fc800078e0206 */
[----:B--2---:R-:W-:Y:S02]  /*0110*/  IMAD.WIDE R4, R9, 0x4, R4 ;  /* 0x0000000409047825 */ /* 0x004fe400078e0204 */
[----:B------:R-:W2:Y:S04]  /*0120*/  LDG.E.128 R8, desc[UR4][R2.64] ;  /* 0x0000000402087981 */ /* 0x000ea8000c1e1d00 */
[----:B------:R-:W2:Y:S02]  /*0130*/  LDG.E.EL R4, desc[UR4][R4.64] ;  /* 0x0000000404047981 */ /* 0x000ea4000c2e1900 */
[--C-:B--2---:R-:W-:Y:S01]  /*0140*/  FADD R8, R8, R4.reuse ;  /* 0x0000000408087221 */ /* 0x104fe20000000000 */
[--C-:B------:R-:W-:Y:S01]  /*0150*/  FADD R9, R9, R4.reuse ;  /* 0x0000000409097221 */ /* 0x100fe20000000000 */
[--C-:B------:R-:W-:Y:S01]  /*0160*/  FADD R10, R10, R4.reuse ;  /* 0x000000040a0a7221 */ /* 0x100fe20000000000 */
[----:B------:R-:W-:-:S05]  /*0170*/  FADD R11, R11, R4 ;  /* 0x000000040b0b7221 */ /* 0x000fca0000000000 */
[----:B------:R-:W-:Y:S01]  /*0180*/  STG.E.128 desc[UR4][R2.64], R8 ;  /* 0x0000000802007986 */ /* 0x000fe2000c101d04 */
[----:B------:R-:W-:Y:S05]  /*0190*/  EXIT ;  /* 0x000000000000794d */ /* 0x000fea0003800000 */
.L_x_0:
[----:B------:R-:W-:-:S00]  /*01a0*/  BRA `(.L_x_0) ;  /* 0xfffffffc00fc7947 */ /* 0x000fc0000383ffff */
[----:B------:R-:W-:-:S00]  /*01b0*/  NOP ;  /* 0x0000000000007918 */ /* 0x000fc00000000000 */
        /* <DEDUP_REMOVED lines=12> */
.L_x_1:


//--------------------- .nv.constant0.triton_poi_fused_convolution_0 --------------------------
	.section	.nv.constant0.triton_poi_fused_convolution_0,"a",@progbits
	.sectionflags	@""
	.align	4
.nv.constant0.triton_poi_fused_convolution_0:
	.zero		548
